	.headerflags	@"EF_CUDA_TEXMODE_UNIFIED EF_CUDA_64BIT_ADDRESS EF_CUDA_ACCELERATORS EF_CUDA_SM90 EF_CUDA_VIRTUAL_SM(EF_CUDA_SM90)"
	.elftype	@"ET_EXEC"


//--------------------- .nv.info                  --------------------------
	.section	.nv.info,"",@"SHT_CUDA_INFO"
	.align	4


	//----- nvinfo : EIATTR_REGCOUNT
	.align		4
        /*0000*/ 	.byte	0x04, 0x2f
        /*0002*/ 	.short	(.L_2 - .L_1)
	.align		4
.L_1:
        /*0004*/ 	.word	index@(triton_poi_fused_add_native_group_norm_relu_39)
        /*0008*/ 	.word	0x0000001c


	//----- nvinfo : EIATTR_MIN_STACK_SIZE
	.align		4
.L_2:
        /*000c*/ 	.byte	0x04, 0x12
        /*000e*/ 	.short	(.L_4 - .L_3)
	.align		4
.L_3:
        /*0010*/ 	.word	index@(triton_poi_fused_add_native_group_norm_relu_39)
        /*0014*/ 	.word	0x00000000


	//----- nvinfo : EIATTR_FRAME_SIZE
	.align		4
.L_4:
        /*0018*/ 	.byte	0x04, 0x11
        /*001a*/ 	.short	(.L_6 - .L_5)
	.align		4
.L_5:
        /*001c*/ 	.word	index@(triton_poi_fused_add_native_group_norm_relu_39)
        /*0020*/ 	.word	0x00000000


	//----- nvinfo : EIATTR_MIN_STACK_SIZE
	.align		4
.L_6:
        /*0024*/ 	.byte	0x04, 0x12
        /*0026*/ 	.short	(.L_8 - .L_7)
	.align		4
.L_7:
        /*0028*/ 	.word	index@(triton_poi_fused_add_native_group_norm_relu_39)
        /*002c*/ 	.word	0x00000000
.L_8:


//--------------------- .nv.info.triton_poi_fused_add_native_group_norm_relu_39 --------------------------
	.section	.nv.info.triton_poi_fused_add_native_group_norm_relu_39,"",@"SHT_CUDA_INFO"
	.sectionflags	@""
	.align	4


	//----- nvinfo : EIATTR_CUDA_API_VERSION
	.align		4
        /*0000*/ 	.byte	0x04, 0x37
        /*0002*/ 	.short	(.L_10 - .L_9)
.L_9:
        /*0004*/ 	.word	0x0000007c


	//----- nvinfo : EIATTR_KPARAM_INFO
	.align		4
.L_10:
        /*0008*/ 	.byte	0x04, 0x17
        /*000a*/ 	.short	(.L_12 - .L_11)
.L_11:
        /*000c*/ 	.word	0x00000000
        /*0010*/ 	.short	0x000b
        /*0012*/ 	.short	0x0058
        /*0014*/ 	.byte	0x00, 0xf0, 0x11, 0x00


	//----- nvinfo : EIATTR_KPARAM_INFO
	.align		4
.L_12:
        /*0018*/ 	.byte	0x04, 0x17
        /*001a*/ 	.short	(.L_14 - .L_13)
.L_13:
        /*001c*/ 	.word	0x00000000
        /*0020*/ 	.short	0x000a
        /*0022*/ 	.short	0x0050
        /*0024*/ 	.byte	0x00, 0xf4, 0x21, 0x00


	//----- nvinfo : EIATTR_KPARAM_INFO
	.align		4
.L_14:
        /*0028*/ 	.byte	0x04, 0x17
        /*002a*/ 	.short	(.L_16 - .L_15)
.L_15:
        /*002c*/ 	.word	0x00000000
        /*0030*/ 	.short	0x0009
        /*0032*/ 	.short	0x0048
        /*0034*/ 	.byte	0x00, 0xf4, 0x21, 0x00


	//----- nvinfo : EIATTR_KPARAM_INFO
	.align		4
.L_16:
        /*0038*/ 	.byte	0x04, 0x17
        /*003a*/ 	.short	(.L_18 - .L_17)
.L_17:
        /*003c*/ 	.word	0x00000000
        /*0040*/ 	.short	0x0008
        /*0042*/ 	.short	0x0040
        /*0044*/ 	.byte	0x00, 0xf4, 0x21, 0x00


	//----- nvinfo : EIATTR_KPARAM_INFO
	.align		4
.L_18:
        /*0048*/ 	.byte	0x04, 0x17
        /*004a*/ 	.short	(.L_20 - .L_19)
.L_19:
        /*004c*/ 	.word	0x00000000
        /*0050*/ 	.short	0x0007
        /*0052*/ 	.short	0x0038
        /*0054*/ 	.byte	0x00, 0xf4, 0x21, 0x00


	//----- nvinfo : EIATTR_KPARAM_INFO
	.align		4
.L_20:
        /*0058*/ 	.byte	0x04, 0x17
        /*005a*/ 	.short	(.L_22 - .L_21)
.L_21:
        /*005c*/ 	.word	0x00000000
        /*0060*/ 	.short	0x0006
        /*0062*/ 	.short	0x0030
        /*0064*/ 	.byte	0x00, 0xf4, 0x21, 0x00


	//----- nvinfo : EIATTR_KPARAM_INFO
	.align		4
.L_22:
        /*0068*/ 	.byte	0x04, 0x17
        /*006a*/ 	.short	(.L_24 - .L_23)
.L_23:
        /*006c*/ 	.word	0x00000000
        /*0070*/ 	.short	0x0005
        /*0072*/ 	.short	0x0028
        /*0074*/ 	.byte	0x00, 0xf4, 0x21, 0x00


	//----- nvinfo : EIATTR_KPARAM_INFO
	.align		4
.L_24:
        /*0078*/ 	.byte	0x04, 0x17
        /*007a*/ 	.short	(.L_26 - .L_25)
.L_25:
        /*007c*/ 	.word	0x00000000
        /*0080*/ 	.short	0x0004
        /*0082*/ 	.short	0x0020
        /*0084*/ 	.byte	0x00, 0xf4, 0x21, 0x00


	//----- nvinfo : EIATTR_KPARAM_INFO
	.align		4
.L_26:
        /*0088*/ 	.byte	0x04, 0x17
        /*008a*/ 	.short	(.L_28 - .L_27)
.L_27:
        /*008c*/ 	.word	0x00000000
        /*0090*/ 	.short	0x0003
        /*0092*/ 	.short	0x0018
        /*0094*/ 	.byte	0x00, 0xf4, 0x21, 0x00


	//----- nvinfo : EIATTR_KPARAM_INFO
	.align		4
.L_28:
        /*0098*/ 	.byte	0x04, 0x17
        /*009a*/ 	.short	(.L_30 - .L_29)
.L_29:
        /*009c*/ 	.word	0x00000000
        /*00a0*/ 	.short	0x0002
        /*00a2*/ 	.short	0x0010
        /*00a4*/ 	.byte	0x00, 0xf4, 0x21, 0x00


	//----- nvinfo : EIATTR_KPARAM_INFO
	.align		4
.L_30:
        /*00a8*/ 	.byte	0x04, 0x17
        /*00aa*/ 	.short	(.L_32 - .L_31)
.L_31:
        /*00ac*/ 	.word	0x00000000
        /*00b0*/ 	.short	0x0001
        /*00b2*/ 	.short	0x0008
        /*00b4*/ 	.byte	0x00, 0xf4, 0x21, 0x00


	//----- nvinfo : EIATTR_KPARAM_INFO
	.align		4
.L_32:
        /*00b8*/ 	.byte	0x04, 0x17
        /*00ba*/ 	.short	(.L_34 - .L_33)
.L_33:
        /*00bc*/ 	.word	0x00000000
        /*00c0*/ 	.short	0x0000
        /*00c2*/ 	.short	0x0000
        /*00c4*/ 	.byte	0x00, 0xf4, 0x21, 0x00


	//----- nvinfo : EIATTR_SPARSE_MMA_MASK
	.align		4
.L_34:
        /*00c8*/ 	.byte	0x03, 0x50
        /*00ca*/ 	.short	0x0000


	//----- nvinfo : EIATTR_MAXREG_COUNT
	.align		4
        /*00cc*/ 	.byte	0x03, 0x1b
        /*00ce*/ 	.short	0x00ff


	//----- nvinfo : EIATTR_EXIT_INSTR_OFFSETS
	.align		4
        /*00d0*/ 	.byte	0x04, 0x1c
        /*00d2*/ 	.short	(.L_36 - .L_35)


	//   ....[0]....
.L_35:
        /*00d4*/ 	.word	0x000004e0


	//----- nvinfo : EIATTR_REQNTID
	.align		4
.L_36:
        /*00d8*/ 	.byte	0x04, 0x10
        /*00da*/ 	.short	(.L_38 - .L_37)
.L_37:
        /*00dc*/ 	.word	0x00000080
        /*00e0*/ 	.word	0x00000001
        /*00e4*/ 	.word	0x00000001


	//----- nvinfo : EIATTR_CBANK_PARAM_SIZE
	.align		4
.L_38:
        /*00e8*/ 	.byte	0x03, 0x19
        /*00ea*/ 	.short	0x005c


	//----- nvinfo : EIATTR_PARAM_CBANK
	.align		4
        /*00ec*/ 	.byte	0x04, 0x0a
        /*00ee*/ 	.short	(.L_40 - .L_39)
	.align		4
.L_39:
        /*00f0*/ 	.word	index@(.nv.constant0.triton_poi_fused_add_native_group_norm_relu_39)
        /*00f4*/ 	.short	0x0210
        /*00f6*/ 	.short	0x005c


	//----- nvinfo : EIATTR_SW_WAR
	.align		4
.L_40:
        /*00f8*/ 	.byte	0x04, 0x36
        /*00fa*/ 	.short	(.L_42 - .L_41)
.L_41:
        /*00fc*/ 	.word	0x00000008
.L_42:


//--------------------- .nv.callgraph             --------------------------
	.section	.nv.callgraph,"",@"SHT_CUDA_CALLGRAPH"
	.align	4
	.sectionentsize	8
	.align		4
        /*0000*/ 	.word	0x00000000
	.align		4
        /*0004*/ 	.word	0xffffffff
	.align		4
        /*0008*/ 	.word	0x00000000
	.align		4
        /*000c*/ 	.word	0xfffffffe
	.align		4
        /*0010*/ 	.word	0x00000000
	.align		4
        /*0014*/ 	.word	0xfffffffd
	.align		4
        /*0018*/ 	.word	0x00000000
	.align		4
        /*001c*/ 	.word	0xfffffffc


//--------------------- .nv.constant4             --------------------------
	.section	.nv.constant4,"a",@progbits
	.align	8
	.align		8
.nv.constant4:
        /*0000*/ 	.dword	_$_str


//--------------------- .text.triton_poi_fused_add_native_group_norm_relu_39 --------------------------
	.section	.text.triton_poi_fused_add_native_group_norm_relu_39,"ax",@progbits
	.align	128
        .global         triton_poi_fused_add_native_group_norm_relu_39
        .type           triton_poi_fused_add_native_group_norm_relu_39,@function
        .size           triton_poi_fused_add_native_group_norm_relu_39,(.L_x_1 - triton_poi_fused_add_native_group_norm_relu_39)
        .other          triton_poi_fused_add_native_group_norm_relu_39,@"STO_CUDA_ENTRY STV_DEFAULT"
triton_poi_fused_add_native_group_norm_relu_39:
.text.triton_poi_fused_add_native_group_norm_relu_39:
[----:B------:R-:W-:Y:S01]  /*0000*/  LDC R1, c[0x0][0x28] ;  /* 0x00000a00ff017b82 */ /* 0x000fe20000000800 */
[----:B------:R-:W1:Y:S07]  /*0010*/  S2R R0, SR_TID.X ;  /* 0x0000000000007919 */ /* 0x000e6e0000002100 */
[----:B------:R-:W2:Y:S01]  /*0020*/  LDC.64 R16, c[0x0][0x228] ;  /* 0x00008a00ff107b82 */ /* 0x000ea20000000a00 */
[----:B------:R-:W-:Y:S01]  /*0030*/  ULDC.64 UR4, c[0x0][0x208] ;  /* 0x0000820000047ab9 */ /* 0x000fe20000000a00 */
[----:B------:R-:W3:Y:S06]  /*0040*/  S2R R3, SR_CTAID.X ;  /* 0x0000000000037919 */ /* 0x000eec0000002500 */
[----:B------:R-:W4:Y:S08]  /*0050*/  LDC.64 R18, c[0x0][0x248] ;  /* 0x00009200ff127b82 */ /* 0x000f300000000a00 */
[----:B------:R-:W5:Y:S08]  /*0060*/  LDC.64 R12, c[0x0][0x240] ;  /* 0x00009000ff0c7b82 */ /* 0x000f700000000a00 */
[----:B------:R-:W2:Y:S01]  /*0070*/  LDC.64 R20, c[0x0][0x220] ;  /* 0x00008800ff147b82 */ /* 0x000ea20000000a00 */
[----:B-1----:R-:W-:-:S07]  /*0080*/  SHF.L.U32 R0, R0, 0x1, RZ ;  /* 0x0000000100007819 */ /* 0x002fce00000006ff */
[----:B------:R-:W1:Y:S01]  /*0090*/  LDC.64 R10, c[0x0][0x218] ;  /* 0x00008600ff0a7b82 */ /* 0x000e620000000a00 */
[----:B---3--:R-:W-:Y:S02]  /*00a0*/  SHF.R.S32.HI R5, RZ, 0x17, R3 ;  /* 0x00000017ff057819 */ /* 0x008fe40000011403 */
[----:B------:R-:W-:Y:S02]  /*00b0*/  LOP3.LUT R0, R0, 0xfe, RZ, 0xc0, !PT ;  /* 0x000000fe00007812 */ /* 0x000fe400078ec0ff */
[----:B------:R-:W-:-:S03]  /*00c0*/  SGXT R5, R5, 0x1 ;  /* 0x000000010505781a */ /* 0x000fc60000000200 */
[----:B------:R-:W3:Y:S01]  /*00d0*/  LDC.64 R6, c[0x0][0x258] ;  /* 0x00009600ff067b82 */ /* 0x000ee20000000a00 */
[----:B------:R-:W-:-:S04]  /*00e0*/  LEA R0, R3, R0, 0x8 ;  /* 0x0000000003007211 */ /* 0x000fc800078e40ff */
[CC--:B------:R-:W-:Y:S02]  /*00f0*/  LEA.HI R2, R5.reuse, R0.reuse, RZ, 0xb ;  /* 0x0000000005027211 */ /* 0x0c0fe400078f58ff */
[----:B------:R-:W-:Y:S01]  /*0100*/  LEA.HI R5, R5, R0, RZ, 0xd ;  /* 0x0000000005057211 */ /* 0x000fe200078f68ff */
[----:B------:R-:W1:Y:S01]  /*0110*/  LDC.64 R8, c[0x0][0x230] ;  /* 0x00008c00ff087b82 */ /* 0x000e620000000a00 */
[----:B------:R-:W-:Y:S02]  /*0120*/  LOP3.LUT R15, R2, 0xfffff800, RZ, 0xc0, !PT ;  /* 0xfffff800020f7812 */ /* 0x000fe400078ec0ff */
[----:B------:R-:W-:Y:S02]  /*0130*/  SHF.R.S32.HI R5, RZ, 0xd, R5 ;  /* 0x0000000dff057819 */ /* 0x000fe40000011405 */
[----:B------:R-:W-:-:S04]  /*0140*/  IADD3 R15, R0, -R15, RZ ;  /* 0x8000000f000f7210 */ /* 0x000fc80007ffe0ff */
[----:B------:R-:W-:-:S04]  /*0150*/  PRMT R2, R15, 0x9910, RZ ;  /* 0x000099100f027816 */ /* 0x000fc800000000ff */
[----:B------:R-:W-:-:S04]  /*0160*/  SHF.R.S32.HI R2, RZ, 0xf, R2 ;  /* 0x0000000fff027819 */ /* 0x000fc80000011402 */
[----:B------:R-:W-:-:S04]  /*0170*/  LOP3.LUT R2, R2, 0xffff, RZ, 0xc0, !PT ;  /* 0x0000ffff02027812 */ /* 0x000fc800078ec0ff */
[----:B------:R-:W-:-:S04]  /*0180*/  LEA.HI R2, R2, R15, RZ, 0x16 ;  /* 0x0000000f02027211 */ /* 0x000fc800078fb0ff */
[----:B------:R-:W-:Y:S02]  /*0190*/  PRMT R4, R2, 0x9910, RZ ;  /* 0x0000991002047816 */ /* 0x000fe400000000ff */
[----:B------:R-:W1:Y:S02]  /*01a0*/  LDC.64 R2, c[0x0][0x250] ;  /* 0x00009400ff027b82 */ /* 0x000e640000000a00 */
[----:B------:R-:W-:-:S04]  /*01b0*/  SHF.R.S32.HI R4, RZ, 0x6, R4 ;  /* 0x00000006ff047819 */ /* 0x000fc80000011404 */
[----:B------:R-:W-:-:S04]  /*01c0*/  PRMT R4, R4, 0x9910, RZ ;  /* 0x0000991004047816 */ /* 0x000fc800000000ff */
[----:B------:R-:W-:Y:S02]  /*01d0*/  LEA R23, R5, R4, 0x5 ;  /* 0x0000000405177211 */ /* 0x000fe400078e28ff */
[----:B------:R-:W3:Y:S03]  /*01e0*/  LDC.64 R4, c[0x0][0x260] ;  /* 0x00009800ff047b82 */ /* 0x000ee60000000a00 */
[----:B--2---:R-:W-:-:S06]  /*01f0*/  IMAD.WIDE R16, R23, 0x4, R16 ;  /* 0x0000000417107825 */ /* 0x004fcc00078e0210 */
[----:B------:R-:W2:Y:S01]  /*0200*/  LDG.E.EL R16, desc[UR4][R16.64] ;  /* 0x0000000410107981 */ /* 0x000ea2000c2e1900 */
[C---:B01----:R-:W-:Y:S02]  /*0210*/  IMAD.WIDE R24, R23.reuse, 0x4, R2 ;  /* 0x0000000417187825 */ /* 0x043fe400078e0202 */
[----:B------:R-:W0:Y:S03]  /*0220*/  LDC.64 R2, c[0x0][0x238] ;  /* 0x00008e00ff027b82 */ /* 0x000e260000000a00 */
[----:B------:R-:W2:Y:S01]  /*0230*/  LDG.E.EL R14, desc[UR4][R24.64] ;  /* 0x00000004180e7981 */ /* 0x000ea2000c2e1900 */
[----:B----4-:R-:W-:-:S04]  /*0240*/  IMAD.WIDE R18, R23, 0x4, R18 ;  /* 0x0000000417127825 */ /* 0x010fc800078e0212 */
[C---:B-----5:R-:W-:Y:S02]  /*0250*/  IMAD.WIDE R12, R0.reuse, 0x4, R12 ;  /* 0x00000004000c7825 */ /* 0x060fe400078e020c */
[----:B------:R-:W4:Y:S02]  /*0260*/  LDG.E.EL R18, desc[UR4][R18.64] ;  /* 0x0000000412127981 */ /* 0x000f24000c2e1900 */
[----:B------:R-:W-:Y:S02]  /*0270*/  IMAD.WIDE R20, R23, 0x4, R20 ;  /* 0x0000000417147825 */ /* 0x000fe400078e0214 */
[----:B------:R-:W4:Y:S02]  /*0280*/  LDG.E.64 R12, desc[UR4][R12.64] ;  /* 0x000000040c0c7981 */ /* 0x000f24000c1e1b00 */
[----:B------:R-:W-:Y:S02]  /*0290*/  IMAD.WIDE R10, R0, 0x4, R10 ;  /* 0x00000004000a7825 */ /* 0x000fe400078e020a */
[----:B------:R-:W5:Y:S02]  /*02a0*/  LDG.E.EL R20, desc[UR4][R20.64] ;  /* 0x0000000414147981 */ /* 0x000f64000c2e1900 */
[----:B---3--:R-:W-:-:S02]  /*02b0*/  IMAD.WIDE R6, R15, 0x4, R6 ;  /* 0x000000040f067825 */ /* 0x008fc400078e0206 */
[----:B------:R-:W5:Y:S02]  /*02c0*/  LDG.E.64 R10, desc[UR4][R10.64] ;  /* 0x000000040a0a7981 */ /* 0x000f64000c1e1b00 */
[C---:B------:R-:W-:Y:S02]  /*02d0*/  IMAD.WIDE R4, R15.reuse, 0x4, R4 ;  /* 0x000000040f047825 */ /* 0x040fe400078e0204 */
[----:B------:R-:W3:Y:S02]  /*02e0*/  LDG.E.EL.64 R6, desc[UR4][R6.64] ;  /* 0x0000000406067981 */ /* 0x000ee4000c2e1b00 */
[C---:B------:R-:W-:Y:S02]  /*02f0*/  IMAD.WIDE R8, R15.reuse, 0x4, R8 ;  /* 0x000000040f087825 */ /* 0x040fe400078e0208 */
[----:B------:R-:W3:Y:S02]  /*0300*/  LDG.E.EL.64 R4, desc[UR4][R4.64] ;  /* 0x0000000404047981 */ /* 0x000ee4000c2e1b00 */
[----:B0-----:R-:W-:-:S02]  /*0310*/  IMAD.WIDE R2, R15, 0x4, R2 ;  /* 0x000000040f027825 */ /* 0x001fc400078e0202 */
[----:B------:R-:W3:Y:S04]  /*0320*/  LDG.E.EL.64 R8, desc[UR4][R8.64] ;  /* 0x0000000408087981 */ /* 0x000ee8000c2e1b00 */
[----:B------:R-:W3:Y:S01]  /*0330*/  LDG.E.EL.64 R2, desc[UR4][R2.64] ;  /* 0x0000000402027981 */ /* 0x000ee2000c2e1b00 */
[----:B------:R-:W-:-:S10]  /*0340*/  HFMA2.MMA R15, -RZ, RZ, 0.9375, 0 ;  /* 0x3b800000ff0f7435 */ /* 0x000fd400000001ff */
[-C--:B--2---:R-:W-:Y:S01]  /*0350*/  FFMA R16, R16, R15.reuse, 9.9999997473787516356e-06 ;  /* 0x3727c5ac10107423 */ /* 0x084fe2000000000f */
[----:B------:R-:W-:-:S05]  /*0360*/  FFMA R17, R14, R15, 9.9999997473787516356e-06 ;  /* 0x3727c5ac0e117423 */ /* 0x000fca000000000f */
[----:B------:R-:W0:Y:S01]  /*0370*/  MUFU.RSQ R16, R16 ;  /* 0x0000001000107308 */ /* 0x000e220000001400 */
[----:B------:R-:W1:Y:S07]  /*0380*/  LDC.64 R14, c[0x0][0x210] ;  /* 0x00008400ff0e7b82 */ /* 0x000e6e0000000a00 */
[----:B------:R-:W2:Y:S01]  /*0390*/  MUFU.RSQ R17, R17 ;  /* 0x0000001100117308 */ /* 0x000ea20000001400 */
[--C-:B----4-:R-:W-:Y:S01]  /*03a0*/  FADD R22, R13, -R18.reuse ;  /* 0x800000120d167221 */ /* 0x110fe20000000000 */
[----:B------:R-:W-:Y:S01]  /*03b0*/  FADD R12, R12, -R18 ;  /* 0x800000120c0c7221 */ /* 0x000fe20000000000 */
[--C-:B-----5:R-:W-:Y:S01]  /*03c0*/  FADD R13, R11, -R20.reuse ;  /* 0x800000140b0d7221 */ /* 0x120fe20000000000 */
[----:B------:R-:W-:-:S03]  /*03d0*/  FADD R11, R10, -R20 ;  /* 0x800000140a0b7221 */ /* 0x000fc60000000000 */
[C---:B0-----:R-:W-:Y:S01]  /*03e0*/  FMUL R10, R16.reuse, R13 ;  /* 0x0000000d100a7220 */ /* 0x041fe20000400000 */
[C---:B--2---:R-:W-:Y:S01]  /*03f0*/  FMUL R22, R17.reuse, R22 ;  /* 0x0000001611167220 */ /* 0x044fe20000400000 */
[----:B------:R-:W-:Y:S01]  /*0400*/  FMUL R13, R17, R12 ;  /* 0x0000000c110d7220 */ /* 0x000fe20000400000 */
[----:B------:R-:W-:Y:S02]  /*0410*/  FMUL R11, R16, R11 ;  /* 0x0000000b100b7220 */ /* 0x000fe40000400000 */
[----:B---3--:R-:W-:Y:S01]  /*0420*/  FFMA R5, R7, R22, R5 ;  /* 0x0000001607057223 */ /* 0x008fe20000000005 */
[----:B------:R-:W-:Y:S01]  /*0430*/  FFMA R4, R6, R13, R4 ;  /* 0x0000000d06047223 */ /* 0x000fe20000000004 */
[----:B------:R-:W-:Y:S01]  /*0440*/  FFMA R10, R9, R10, R3 ;  /* 0x0000000a090a7223 */ /* 0x000fe20000000003 */
[----:B------:R-:W-:-:S04]  /*0450*/  FFMA R11, R8, R11, R2 ;  /* 0x0000000b080b7223 */ /* 0x000fc80000000002 */
[----:B------:R-:W-:Y:S01]  /*0460*/  FSETP.GEU.AND P1, PT, R10, -R5, PT ;  /* 0x800000050a00720b */ /* 0x000fe20003f2e000 */
[----:B------:R-:W-:Y:S01]  /*0470*/  FADD R5, R5, R10 ;  /* 0x0000000a05057221 */ /* 0x000fe20000000000 */
[----:B------:R-:W-:Y:S01]  /*0480*/  FADD R2, R4, R11 ;  /* 0x0000000b04027221 */ /* 0x000fe20000000000 */
[----:B------:R-:W-:Y:S01]  /*0490*/  FSETP.GEU.AND P0, PT, R11, -R4, PT ;  /* 0x800000040b00720b */ /* 0x000fe20003f0e000 */
[----:B-1----:R-:W-:Y:S02]  /*04a0*/  IMAD.WIDE R14, R0, 0x4, R14 ;  /* 0x00000004000e7825 */ /* 0x002fe400078e020e */
[----:B------:R-:W-:Y:S02]  /*04b0*/  FSEL R3, R5, RZ, P1 ;  /* 0x000000ff05037208 */ /* 0x000fe40000800000 */
[----:B------:R-:W-:-:S05]  /*04c0*/  FSEL R2, R2, RZ, P0 ;  /* 0x000000ff02027208 */ /* 0x000fca0000000000 */
[----:B------:R-:W-:Y:S01]  /*04d0*/  STG.E.64 desc[UR4][R14.64], R2 ;  /* 0x000000020e007986 */ /* 0x000fe2000c101b04 */
[----:B------:R-:W-:Y:S05]  /*04e0*/  EXIT ;  /* 0x000000000000794d */ /* 0x000fea0003800000 */
.L_x_0:
[----:B------:R-:W-:-:S00]  /*04f0*/  BRA `(.L_x_0) ;  /* 0xfffffffc00fc7947 */ /* 0x000fc0000383ffff */
[----:B------:R-:W-:-:S00]  /*0500*/  NOP ;  /* 0x0000000000007918 */ /* 0x000fc00000000000 */
[----:B------:R-:W-:-:S00]  /*0510*/  NOP ;  /* 0x0000000000007918 */ /* 0x000fc00000000000 */
[----:B------:R-:W-:-:S00]  /*0520*/  NOP ;  /* 0x0000000000007918 */ /* 0x000fc00000000000 */
[----:B------:R-:W-:-:S00]  /*0530*/  NOP ;  /* 0x0000000000007918 */ /* 0x000fc00000000000 */
[----:B------:R-:W-:-:S00]  /*0540*/  NOP ;  /* 0x0000000000007918 */ /* 0x000fc00000000000 */
[----:B------:R-:W-:-:S00]  /*0550*/  NOP ;  /* 0x0000000000007918 */ /* 0x000fc00000000000 */
[----:B------:R-:W-:-:S00]  /*0560*/  NOP ;  /* 0x0000000000007918 */ /* 0x000fc00000000000 */
[----:B------:R-:W-:-:S00]  /*0570*/  NOP ;  /* 0x0000000000007918 */ /* 0x000fc00000000000 */
.L_x_1:


//--------------------- .nv.global.init           --------------------------
	.section	.nv.global.init,"aw",@progbits
.nv.global.init:
	.type		_$_str,@object
	.size		_$_str,(.L_0 - _$_str)
_$_str:
        /*0000*/ 	.byte	0x5f, 0x5f, 0x43, 0x55, 0x44, 0x41, 0x5f, 0x46, 0x54, 0x5a, 0x00
.L_0:


//--------------------- .nv.constant0.triton_poi_fused_add_native_group_norm_relu_39 --------------------------
	.section	.nv.constant0.triton_poi_fused_add_native_group_norm_relu_39,"a",@progbits
	.sectionflags	@""
	.align	4
.nv.constant0.triton_poi_fused_add_native_group_norm_relu_39:
	.zero		620
